







.version 7.0
.target sm_75
.address_size 64



.visible .entry _Z5triadPfS_S_f(
.param .u64 _Z5triadPfS_S_f_param_0,
.param .u64 _Z5triadPfS_S_f_param_1,
.param .u64 _Z5triadPfS_S_f_param_2,
.param .f32 _Z5triadPfS_S_f_param_3
)
{
.reg .f32 %f<5>;
.reg .b32 %r<5>;
.reg .b64 %rd<11>;


ld.param.u64 %rd1, [_Z5triadPfS_S_f_param_0];
ld.param.u64 %rd2, [_Z5triadPfS_S_f_param_1];
ld.param.u64 %rd3, [_Z5triadPfS_S_f_param_2];
ld.param.f32 %f1, [_Z5triadPfS_S_f_param_3];
cvta.to.global.u64 %rd4, %rd3;
cvta.to.global.u64 %rd5, %rd2;
cvta.to.global.u64 %rd6, %rd1;
mov.u32 %r1, %tid.x;
mov.u32 %r2, %ctaid.x;
mov.u32 %r3, %ntid.x;
mad.lo.s32 %r4, %r3, %r2, %r1;
mul.wide.s32 %rd7, %r4, 4;
add.s64 %rd8, %rd6, %rd7;
ld.global.f32 %f2, [%rd8];
add.s64 %rd9, %rd5, %rd7;
ld.global.f32 %f3, [%rd9];
fma.rn.f32 %f4, %f3, %f1, %f2;
add.s64 %rd10, %rd4, %rd7;
st.global.f32 [%rd10], %f4;
ret;
}




// ===== COMPILED SASS (sm_100) =====

	.target	sm_100

	.elftype	@"ET_EXEC"


//--------------------- .note.nv.tkinfo           --------------------------
	.section	.note.nv.tkinfo,"",@"SHT_NOTE"
	.sectionflags	@"SHF_NOTE_NV_TKINFO"
	.tkinfo
        /*0018*/ 	.word	0x00000002
        /*0030*/ 	.string	""
        /*0030*/ 	.string	"ptxas"
        /*0030*/ 	.string	"Cuda compilation tools, release 13.0, V13.0.88"
        /*0030*/ 	.string	"Build cuda_13.0.r13.0/compiler.36424714_0"
        /*0030*/ 	.string	"-arch sm_100 "



//--------------------- .note.nv.cuinfo           --------------------------
	.section	.note.nv.cuinfo,"",@"SHT_NOTE"
	.sectionflags	@"SHF_NOTE_NV_CUINFO"
        /*0018*/ 	.short	0x0002
        /*001a*/ 	.short	0x004b
        /*001c*/ 	.short	0x0082
	.zero		2


//--------------------- .nv.info                  --------------------------
	.section	.nv.info,"",@"SHT_CUDA_INFO"
	.align	4


	//----- nvinfo : EIATTR_REGCOUNT
	.align		4
        /*0000*/ 	.byte	0x04, 0x2f
        /*0002*/ 	.short	(.L_1 - .L_0)
	.align		4
.L_0:
        /*0004*/ 	.word	index@(_Z5triadPfS_S_f)
        /*0008*/ 	.word	0x0000000c


	//----- nvinfo : EIATTR_FRAME_SIZE
	.align		4
.L_1:
        /*000c*/ 	.byte	0x04, 0x11
        /*000e*/ 	.short	(.L_3 - .L_2)
	.align		4
.L_2:
        /*0010*/ 	.word	index@(_Z5triadPfS_S_f)
        /*0014*/ 	.word	0x00000000


	//----- nvinfo : EIATTR_MIN_STACK_SIZE
	.align		4
.L_3:
        /*0018*/ 	.byte	0x04, 0x12
        /*001a*/ 	.short	(.L_5 - .L_4)
	.align		4
.L_4:
        /*001c*/ 	.word	index@(_Z5triadPfS_S_f)
        /*0020*/ 	.word	0x00000000
.L_5:


//--------------------- .nv.compat                --------------------------
	.section	.nv.compat,"",@"SHT_CUDA_COMPAT_INFO"
	.align	4
        /*0000*/ 	.byte	0x02, 0x09, 0x00, 0x00, 0x02, 0x02, 0x01, 0x00, 0x02, 0x05, 0x05, 0x00, 0x03, 0x07, 0x01, 0x01
        /*0010*/ 	.byte	0x02, 0x03, 0x00, 0x00, 0x02, 0x06, 0x01, 0x00, 0x04, 0x0b, 0x08, 0x00, 0x09, 0x00, 0x00, 0x00
        /*0020*/ 	.byte	0x00, 0x00, 0x00, 0x00


//--------------------- .nv.info._Z5triadPfS_S_f  --------------------------
	.section	.nv.info._Z5triadPfS_S_f,"",@"SHT_CUDA_INFO"
	.sectionflags	@""
	.align	4


	//----- nvinfo : EIATTR_CUDA_API_VERSION
	.align		4
        /*0000*/ 	.byte	0x04, 0x37
        /*0002*/ 	.short	(.L_7 - .L_6)
.L_6:
        /*0004*/ 	.word	0x00000082


	//----- nvinfo : EIATTR_KPARAM_INFO
	.align		4
.L_7:
        /*0008*/ 	.byte	0x04, 0x17
        /*000a*/ 	.short	(.L_9 - .L_8)
.L_8:
        /*000c*/ 	.word	0x00000000
        /*0010*/ 	.short	0x0003
        /*0012*/ 	.short	0x0018
        /*0014*/ 	.byte	0x00, 0xf0, 0x11, 0x00


	//----- nvinfo : EIATTR_KPARAM_INFO
	.align		4
.L_9:
        /*0018*/ 	.byte	0x04, 0x17
        /*001a*/ 	.short	(.L_11 - .L_10)
.L_10:
        /*001c*/ 	.word	0x00000000
        /*0020*/ 	.short	0x0002
        /*0022*/ 	.short	0x0010
        /*0024*/ 	.byte	0x00, 0xf0, 0x21, 0x00


	//----- nvinfo : EIATTR_KPARAM_INFO
	.align		4
.L_11:
        /*0028*/ 	.byte	0x04, 0x17
        /*002a*/ 	.short	(.L_13 - .L_12)
.L_12:
        /*002c*/ 	.word	0x00000000
        /*0030*/ 	.short	0x0001
        /*0032*/ 	.short	0x0008
        /*0034*/ 	.byte	0x00, 0xf0, 0x21, 0x00


	//----- nvinfo : EIATTR_KPARAM_INFO
	.align		4
.L_13:
        /*0038*/ 	.byte	0x04, 0x17
        /*003a*/ 	.short	(.L_15 - .L_14)
.L_14:
        /*003c*/ 	.word	0x00000000
        /*0040*/ 	.short	0x0000
        /*0042*/ 	.short	0x0000
        /*0044*/ 	.byte	0x00, 0xf0, 0x21, 0x00


	//----- nvinfo : EIATTR_SPARSE_MMA_MASK
	.align		4
.L_15:
        /*0048*/ 	.byte	0x03, 0x50
        /*004a*/ 	.short	0x0000


	//----- nvinfo : EIATTR_MAXREG_COUNT
	.align		4
        /*004c*/ 	.byte	0x03, 0x1b
        /*004e*/ 	.short	0x00ff


	//----- nvinfo : EIATTR_MERCURY_ISA_VERSION
	.align		4
        /*0050*/ 	.byte	0x03, 0x5f
        /*0052*/ 	.short	0x0101


	//----- nvinfo : EIATTR_VRC_CTA_INIT_COUNT
	.align		4
        /*0054*/ 	.byte	0x02, 0x4a
	.zero		1
	.zero		1


	//----- nvinfo : EIATTR_EXIT_INSTR_OFFSETS
	.align		4
        /*0058*/ 	.byte	0x04, 0x1c
        /*005a*/ 	.short	(.L_17 - .L_16)


	//   ....[0]....
.L_16:
        /*005c*/ 	.word	0x00000110


	//----- nvinfo : EIATTR_CBANK_PARAM_SIZE
	.align		4
.L_17:
        /*0060*/ 	.byte	0x03, 0x19
        /*0062*/ 	.short	0x001c


	//----- nvinfo : EIATTR_PARAM_CBANK
	.align		4
        /*0064*/ 	.byte	0x04, 0x0a
        /*0066*/ 	.short	(.L_19 - .L_18)
	.align		4
.L_18:
        /*0068*/ 	.word	index@(.nv.constant0._Z5triadPfS_S_f)
        /*006c*/ 	.short	0x0380
        /*006e*/ 	.short	0x001c


	//----- nvinfo : EIATTR_SW_WAR
	.align		4
.L_19:
        /*0070*/ 	.byte	0x04, 0x36
        /*0072*/ 	.short	(.L_21 - .L_20)
.L_20:
        /*0074*/ 	.word	0x00000008
.L_21:


//--------------------- .nv.callgraph             --------------------------
	.section	.nv.callgraph,"",@"SHT_CUDA_CALLGRAPH"
	.align	4
	.sectionentsize	8
	.align		4
        /*0000*/ 	.word	0x00000000
	.align		4
        /*0004*/ 	.word	0xffffffff
	.align		4
        /*0008*/ 	.word	0x00000000
	.align		4
        /*000c*/ 	.word	0xfffffffe
	.align		4
        /*0010*/ 	.word	0x00000000
	.align		4
        /*0014*/ 	.word	0xfffffffd
	.align		4
        /*0018*/ 	.word	0x00000000
	.align		4
        /*001c*/ 	.word	0xfffffffc


//--------------------- .text._Z5triadPfS_S_f     --------------------------
	.section	.text._Z5triadPfS_S_f,"ax",@progbits
	.align	128
        .global         _Z5triadPfS_S_f
        .type           _Z5triadPfS_S_f,@function
        .size           _Z5triadPfS_S_f,(.L_x_1 - _Z5triadPfS_S_f)
        .other          _Z5triadPfS_S_f,@"STO_CUDA_ENTRY STV_DEFAULT"
_Z5triadPfS_S_f:
.text._Z5triadPfS_S_f:
[----:B------:R-:W-:Y:S01]  /*0000*/  LDC R1, c[0x0][0x37c] ;  /* 0x0000df00ff017b82 */ /* 0x000fe20000000800 */
[----:B------:R-:W0:Y:S07]  /*0010*/  S2R R9, SR_TID.X ;  /* 0x0000000000097919 */ /* 0x000e2e0000002100 */
[----:B------:R-:W0:Y:S01]  /*0020*/  S2UR UR6, SR_CTAID.X ;  /* 0x00000000000679c3 */ /* 0x000e220000002500 */
[----:B------:R-:W1:Y:S07]  /*0030*/  LDCU.64 UR4, c[0x0][0x358] ;  /* 0x00006b00ff0477ac */ /* 0x000e6e0008000a00 */
[----:B------:R-:W0:Y:S08]  /*0040*/  LDC R0, c[0x0][0x360] ;  /* 0x0000d800ff007b82 */ /* 0x000e300000000800 */
[----:B------:R-:W2:Y:S08]  /*0050*/  LDC.64 R2, c[0x0][0x380] ;  /* 0x0000e000ff027b82 */ /* 0x000eb00000000a00 */
[----:B------:R-:W3:Y:S01]  /*0060*/  LDC.64 R4, c[0x0][0x388] ;  /* 0x0000e200ff047b82 */ /* 0x000ee20000000a00 */
[----:B0-----:R-:W-:-:S07]  /*0070*/  IMAD R9, R0, UR6, R9 ;  /* 0x0000000600097c24 */ /* 0x001fce000f8e0209 */
[----:B------:R-:W0:Y:S01]  /*0080*/  LDC.64 R6, c[0x0][0x390] ;  /* 0x0000e400ff067b82 */ /* 0x000e220000000a00 */
[----:B------:R-:W4:Y:S01]  /*0090*/  LDCU UR6, c[0x0][0x398] ;  /* 0x00007300ff0677ac */ /* 0x000f220008000800 */
[----:B--2---:R-:W-:-:S06]  /*00a0*/  IMAD.WIDE R2, R9, 0x4, R2 ;  /* 0x0000000409027825 */ /* 0x004fcc00078e0202 */
[----:B-1----:R-:W4:Y:S01]  /*00b0*/  LDG.E R2, desc[UR4][R2.64] ;  /* 0x0000000402027981 */ /* 0x002f22000c1e1900 */
[----:B---3--:R-:W-:-:S06]  /*00c0*/  IMAD.WIDE R4, R9, 0x4, R4 ;  /* 0x0000000409047825 */ /* 0x008fcc00078e0204 */
[----:B------:R-:W4:Y:S01]  /*00d0*/  LDG.E R5, desc[UR4][R4.64] ;  /* 0x0000000404057981 */ /* 0x000f22000c1e1900 */
[----:B0-----:R-:W-:-:S04]  /*00e0*/  IMAD.WIDE R6, R9, 0x4, R6 ;  /* 0x0000000409067825 */ /* 0x001fc800078e0206 */
[----:B----4-:R-:W-:-:S05]  /*00f0*/  FFMA R9, R5, UR6, R2 ;  /* 0x0000000605097c23 */ /* 0x010fca0008000002 */
[----:B------:R-:W-:Y:S01]  /*0100*/  STG.E desc[UR4][R6.64], R9 ;  /* 0x0000000906007986 */ /* 0x000fe2000c101904 */
[----:B------:R-:W-:Y:S05]  /*0110*/  EXIT ;  /* 0x000000000000794d */ /* 0x000fea0003800000 */
.L_x_0:
[----:B------:R-:W-:-:S00]  /*0120*/  BRA `(.L_x_0) ;  /* 0xfffffffc00fc7947 */ /* 0x000fc0000383ffff */
[----:B------:R-:W-:-:S00]  /*0130*/  NOP ;  /* 0x0000000000007918 */ /* 0x000fc00000000000 */
        /* <DEDUP_REMOVED lines=12> */
.L_x_1:


//--------------------- .nv.shared.reserved.0     --------------------------
	.section	.nv.shared.reserved.0,"aw",@nobits
	.weak		__nv_reservedSMEM_offset_0_alias
	.size		__nv_reservedSMEM_offset_0_alias, 0, 64
	.other		__nv_reservedSMEM_offset_0_alias,@"STO_CUDA_RESERVED_SHARED STV_DEFAULT"
__nv_reservedSMEM_offset_0_alias:
	.zero		0
	.zero		64


//--------------------- .nv.constant0._Z5triadPfS_S_f --------------------------
	.section	.nv.constant0._Z5triadPfS_S_f,"a",@progbits
	.sectionflags	@""
	.align	4
.nv.constant0._Z5triadPfS_S_f:
	.zero		924


//--------------------- SYMBOLS --------------------------

	.type		.nv.reservedSmem.offset0,@object
	.size		.nv.reservedSmem.offset0,0x4
